	.headerflags	@"EF_CUDA_TEXMODE_UNIFIED EF_CUDA_64BIT_ADDRESS EF_CUDA_ACCELERATORS EF_CUDA_SM90 EF_CUDA_VIRTUAL_SM(EF_CUDA_SM90)"
	.elftype	@"ET_EXEC"


//--------------------- .nv.info                  --------------------------
	.section	.nv.info,"",@"SHT_CUDA_INFO"
	.align	4


	//----- nvinfo : EIATTR_REGCOUNT
	.align		4
        /*0000*/ 	.byte	0x04, 0x2f
        /*0002*/ 	.short	(.L_3 - .L_2)
	.align		4
.L_2:
        /*0004*/ 	.word	index@(triton_poi_fused__native_batch_norm_legit_no_training_add_45)
        /*0008*/ 	.word	0x00000020


	//----- nvinfo : EIATTR_MIN_STACK_SIZE
	.align		4
.L_3:
        /*000c*/ 	.byte	0x04, 0x12
        /*000e*/ 	.short	(.L_5 - .L_4)
	.align		4
.L_4:
        /*0010*/ 	.word	index@(triton_poi_fused__native_batch_norm_legit_no_training_add_45)
        /*0014*/ 	.word	0x00000000


	//----- nvinfo : EIATTR_FRAME_SIZE
	.align		4
.L_5:
        /*0018*/ 	.byte	0x04, 0x11
        /*001a*/ 	.short	(.L_7 - .L_6)
	.align		4
.L_6:
        /*001c*/ 	.word	index@(triton_poi_fused__native_batch_norm_legit_no_training_add_45)
        /*0020*/ 	.word	0x00000000


	//----- nvinfo : EIATTR_MIN_STACK_SIZE
	.align		4
.L_7:
        /*0024*/ 	.byte	0x04, 0x12
        /*0026*/ 	.short	(.L_9 - .L_8)
	.align		4
.L_8:
        /*0028*/ 	.word	index@(triton_poi_fused__native_batch_norm_legit_no_training_add_45)
        /*002c*/ 	.word	0x00000000
.L_9:


//--------------------- .nv.info.triton_poi_fused__native_batch_norm_legit_no_training_add_45 --------------------------
	.section	.nv.info.triton_poi_fused__native_batch_norm_legit_no_training_add_45,"",@"SHT_CUDA_INFO"
	.sectionflags	@""
	.align	4


	//----- nvinfo : EIATTR_CUDA_API_VERSION
	.align		4
        /*0000*/ 	.byte	0x04, 0x37
        /*0002*/ 	.short	(.L_11 - .L_10)
.L_10:
        /*0004*/ 	.word	0x0000007c


	//----- nvinfo : EIATTR_KPARAM_INFO
	.align		4
.L_11:
        /*0008*/ 	.byte	0x04, 0x17
        /*000a*/ 	.short	(.L_13 - .L_12)
.L_12:
        /*000c*/ 	.word	0x00000000
        /*0010*/ 	.short	0x0008
        /*0012*/ 	.short	0x003c
        /*0014*/ 	.byte	0x00, 0xf0, 0x11, 0x00


	//----- nvinfo : EIATTR_KPARAM_INFO
	.align		4
.L_13:
        /*0018*/ 	.byte	0x04, 0x17
        /*001a*/ 	.short	(.L_15 - .L_14)
.L_14:
        /*001c*/ 	.word	0x00000000
        /*0020*/ 	.short	0x0007
        /*0022*/ 	.short	0x0038
        /*0024*/ 	.byte	0x00, 0xf0, 0x11, 0x00


	//----- nvinfo : EIATTR_KPARAM_INFO
	.align		4
.L_15:
        /*0028*/ 	.byte	0x04, 0x17
        /*002a*/ 	.short	(.L_17 - .L_16)
.L_16:
        /*002c*/ 	.word	0x00000000
        /*0030*/ 	.short	0x0006
        /*0032*/ 	.short	0x0030
        /*0034*/ 	.byte	0x00, 0xf4, 0x21, 0x00


	//----- nvinfo : EIATTR_KPARAM_INFO
	.align		4
.L_17:
        /*0038*/ 	.byte	0x04, 0x17
        /*003a*/ 	.short	(.L_19 - .L_18)
.L_18:
        /*003c*/ 	.word	0x00000000
        /*0040*/ 	.short	0x0005
        /*0042*/ 	.short	0x0028
        /*0044*/ 	.byte	0x00, 0xf4, 0x21, 0x00


	//----- nvinfo : EIATTR_KPARAM_INFO
	.align		4
.L_19:
        /*0048*/ 	.byte	0x04, 0x17
        /*004a*/ 	.short	(.L_21 - .L_20)
.L_20:
        /*004c*/ 	.word	0x00000000
        /*0050*/ 	.short	0x0004
        /*0052*/ 	.short	0x0020
        /*0054*/ 	.byte	0x00, 0xf4, 0x21, 0x00


	//----- nvinfo : EIATTR_KPARAM_INFO
	.align		4
.L_21:
        /*0058*/ 	.byte	0x04, 0x17
        /*005a*/ 	.short	(.L_23 - .L_22)
.L_22:
        /*005c*/ 	.word	0x00000000
        /*0060*/ 	.short	0x0003
        /*0062*/ 	.short	0x0018
        /*0064*/ 	.byte	0x00, 0xf4, 0x21, 0x00


	//----- nvinfo : EIATTR_KPARAM_INFO
	.align		4
.L_23:
        /*0068*/ 	.byte	0x04, 0x17
        /*006a*/ 	.short	(.L_25 - .L_24)
.L_24:
        /*006c*/ 	.word	0x00000000
        /*0070*/ 	.short	0x0002
        /*0072*/ 	.short	0x0010
        /*0074*/ 	.byte	0x00, 0xf4, 0x21, 0x00


	//----- nvinfo : EIATTR_KPARAM_INFO
	.align		4
.L_25:
        /*0078*/ 	.byte	0x04, 0x17
        /*007a*/ 	.short	(.L_27 - .L_26)
.L_26:
        /*007c*/ 	.word	0x00000000
        /*0080*/ 	.short	0x0001
        /*0082*/ 	.short	0x0008
        /*0084*/ 	.byte	0x00, 0xf4, 0x21, 0x00


	//----- nvinfo : EIATTR_KPARAM_INFO
	.align		4
.L_27:
        /*0088*/ 	.byte	0x04, 0x17
        /*008a*/ 	.short	(.L_29 - .L_28)
.L_28:
        /*008c*/ 	.word	0x00000000
        /*0090*/ 	.short	0x0000
        /*0092*/ 	.short	0x0000
        /*0094*/ 	.byte	0x00, 0xf4, 0x21, 0x00


	//----- nvinfo : EIATTR_SPARSE_MMA_MASK
	.align		4
.L_29:
        /*0098*/ 	.byte	0x03, 0x50
        /*009a*/ 	.short	0x0000


	//----- nvinfo : EIATTR_MAXREG_COUNT
	.align		4
        /*009c*/ 	.byte	0x03, 0x1b
        /*009e*/ 	.short	0x00ff


	//----- nvinfo : EIATTR_EXIT_INSTR_OFFSETS
	.align		4
        /*00a0*/ 	.byte	0x04, 0x1c
        /*00a2*/ 	.short	(.L_31 - .L_30)


	//   ....[0]....
.L_30:
        /*00a4*/ 	.word	0x00000760


	//   ....[1]....
        /*00a8*/ 	.word	0x00000870


	//----- nvinfo : EIATTR_REQNTID
	.align		4
.L_31:
        /*00ac*/ 	.byte	0x04, 0x10
        /*00ae*/ 	.short	(.L_33 - .L_32)
.L_32:
        /*00b0*/ 	.word	0x00000080
        /*00b4*/ 	.word	0x00000001
        /*00b8*/ 	.word	0x00000001


	//----- nvinfo : EIATTR_CBANK_PARAM_SIZE
	.align		4
.L_33:
        /*00bc*/ 	.byte	0x03, 0x19
        /*00be*/ 	.short	0x0040


	//----- nvinfo : EIATTR_PARAM_CBANK
	.align		4
        /*00c0*/ 	.byte	0x04, 0x0a
        /*00c2*/ 	.short	(.L_35 - .L_34)
	.align		4
.L_34:
        /*00c4*/ 	.word	index@(.nv.constant0.triton_poi_fused__native_batch_norm_legit_no_training_add_45)
        /*00c8*/ 	.short	0x0210
        /*00ca*/ 	.short	0x0040


	//----- nvinfo : EIATTR_SW_WAR
	.align		4
.L_35:
        /*00cc*/ 	.byte	0x04, 0x36
        /*00ce*/ 	.short	(.L_37 - .L_36)
.L_36:
        /*00d0*/ 	.word	0x00000008
.L_37:


//--------------------- .nv.callgraph             --------------------------
	.section	.nv.callgraph,"",@"SHT_CUDA_CALLGRAPH"
	.align	4
	.sectionentsize	8
	.align		4
        /*0000*/ 	.word	0x00000000
	.align		4
        /*0004*/ 	.word	0xffffffff
	.align		4
        /*0008*/ 	.word	0x00000000
	.align		4
        /*000c*/ 	.word	0xfffffffe
	.align		4
        /*0010*/ 	.word	0x00000000
	.align		4
        /*0014*/ 	.word	0xfffffffd
	.align		4
        /*0018*/ 	.word	0x00000000
	.align		4
        /*001c*/ 	.word	0xfffffffc


//--------------------- .nv.constant4             --------------------------
	.section	.nv.constant4,"a",@progbits
	.align	8
	.align		8
.nv.constant4:
        /*0000*/ 	.dword	_$_str
	.align		8
        /*0008*/ 	.dword	_$_str_$_2


//--------------------- .text.triton_poi_fused__native_batch_norm_legit_no_training_add_45 --------------------------
	.section	.text.triton_poi_fused__native_batch_norm_legit_no_training_add_45,"ax",@progbits
	.sectionflags	@"SHF_BARRIERS=1"
	.align	128
        .global         triton_poi_fused__native_batch_norm_legit_no_training_add_45
        .type           triton_poi_fused__native_batch_norm_legit_no_training_add_45,@function
        .size           triton_poi_fused__native_batch_norm_legit_no_training_add_45,(.L_x_1 - triton_poi_fused__native_batch_norm_legit_no_training_add_45)
        .other          triton_poi_fused__native_batch_norm_legit_no_training_add_45,@"STO_CUDA_ENTRY STV_DEFAULT"
triton_poi_fused__native_batch_norm_legit_no_training_add_45:
.text.triton_poi_fused__native_batch_norm_legit_no_training_add_45:
[----:B------:R-:W0:Y:S01]  /*0000*/  LDC R1, c[0x0][0x28] ;  /* 0x00000a00ff017b82 */ /* 0x000e220000000800 */
[----:B------:R-:W1:Y:S07]  /*0010*/  S2R R0, SR_CTAID.Y ;  /* 0x0000000000007919 */ /* 0x000e6e0000002600 */
[----:B------:R-:W2:Y:S01]  /*0020*/  LDC.64 R18, c[0x0][0x218] ;  /* 0x00008600ff127b82 */ /* 0x000ea20000000a00 */
[----:B------:R-:W-:Y:S02]  /*0030*/  CS2R R6, SRZ ;  /* 0x0000000000067805 */ /* 0x000fe4000001ff00 */
[----:B------:R-:W-:Y:S01]  /*0040*/  CS2R R8, SRZ ;  /* 0x0000000000087805 */ /* 0x000fe2000001ff00 */
[----:B------:R-:W3:Y:S01]  /*0050*/  S2R R3, SR_TID.X ;  /* 0x0000000000037919 */ /* 0x000ee20000002100 */
[----:B------:R-:W-:Y:S01]  /*0060*/  CS2R R10, SRZ ;  /* 0x00000000000a7805 */ /* 0x000fe2000001ff00 */
[----:B------:R-:W-:Y:S01]  /*0070*/  ULDC.64 UR6, c[0x0][0x208] ;  /* 0x0000820000067ab9 */ /* 0x000fe20000000a00 */
[----:B------:R-:W4:Y:S01]  /*0080*/  S2R R4, SR_CTAID.X ;  /* 0x0000000000047919 */ /* 0x000f220000002500 */
[----:B------:R-:W5:Y:S08]  /*0090*/  LDC.64 R12, c[0x0][0x210] ;  /* 0x00008400ff0c7b82 */ /* 0x000f700000000a00 */
[----:B------:R-:W5:Y:S01]  /*00a0*/  LDC.64 R20, c[0x0][0x220] ;  /* 0x00008800ff147b82 */ /* 0x000f620000000a00 */
[----:B------:R-:W-:-:S07]  /*00b0*/  CS2R R14, SRZ ;  /* 0x00000000000e7805 */ /* 0x000fce000001ff00 */
[----:B------:R-:W5:Y:S01]  /*00c0*/  LDC.64 R28, c[0x0][0x228] ;  /* 0x00008a00ff1c7b82 */ /* 0x000f620000000a00 */
[----:B-1----:R-:W-:-:S07]  /*00d0*/  SHF.L.U32 R2, R0, 0x7, RZ ;  /* 0x0000000700027819 */ /* 0x002fce00000006ff */
[----:B------:R-:W1:Y:S01]  /*00e0*/  LDC.64 R24, c[0x0][0x230] ;  /* 0x00008c00ff187b82 */ /* 0x000e620000000a00 */
[----:B---3--:R-:W-:Y:S01]  /*00f0*/  LOP3.LUT R3, R2, 0x7f, R3, 0xf8, !PT ;  /* 0x0000007f02037812 */ /* 0x008fe200078ef803 */
[----:B----4-:R-:W-:-:S03]  /*0100*/  IMAD.SHL.U32 R2, R4, 0x4, RZ ;  /* 0x0000000404027824 */ /* 0x010fc600078e00ff */
[----:B------:R-:W-:Y:S02]  /*0110*/  IADD3 R3, R3, R4, RZ ;  /* 0x0000000403037210 */ /* 0x000fe40007ffe0ff */
[----:B------:R-:W-:Y:S01]  /*0120*/  CS2R R4, SRZ ;  /* 0x0000000000047805 */ /* 0x000fe2000001ff00 */
[----:B------:R-:W3:Y:S01]  /*0130*/  LDC.64 R26, c[0x0][0x238] ;  /* 0x00008e00ff1a7b82 */ /* 0x000ee20000000a00 */
[C---:B--2---:R-:W-:Y:S01]  /*0140*/  IMAD.WIDE R18, R2.reuse, 0x4, R18 ;  /* 0x0000000402127825 */ /* 0x044fe200078e0212 */
[----:B------:R-:W-:-:S03]  /*0150*/  ISETP.GE.AND P0, PT, R2, 0x4, PT ;  /* 0x000000040200780c */ /* 0x000fc60003f06270 */
[----:B------:R-:W-:-:S04]  /*0160*/  IMAD.SHL.U32 R3, R3, 0x4, RZ ;  /* 0x0000000403037824 */ /* 0x000fc800078e00ff */
[----:B-----5:R-:W-:-:S06]  /*0170*/  IMAD.WIDE R16, R3, 0x4, R12 ;  /* 0x0000000403107825 */ /* 0x020fcc00078e020c */
[----:B------:R2:W4:Y:S04]  /*0180*/  @!P0 LDG.E.EL.128 R8, desc[UR6][R18.64] ;  /* 0x0000000612088981 */ /* 0x000528000c2e1d00 */
[----:B------:R5:W4:Y:S01]  /*0190*/  @!P0 LDG.E.EL.128 R4, desc[UR6][R16.64] ;  /* 0x0000000610048981 */ /* 0x000b22000c2e1d00 */
[----:B------:R-:W-:Y:S01]  /*01a0*/  CS2R R12, SRZ ;  /* 0x00000000000c7805 */ /* 0x000fe2000001ff00 */
[----:B0-----:R-:W-:-:S05]  /*01b0*/  IMAD.WIDE R20, R2, 0x4, R20 ;  /* 0x0000000402147825 */ /* 0x001fca00078e0214 */
[----:B------:R0:W3:Y:S01]  /*01c0*/  @!P0 LDG.E.EL.128 R12, desc[UR6][R20.64] ;  /* 0x00000006140c8981 */ /* 0x0000e2000c2e1d00 */
[----:B--2---:R-:W-:Y:S01]  /*01d0*/  CS2R R18, SRZ ;  /* 0x0000000000127805 */ /* 0x004fe2000001ff00 */
[----:B------:R-:W-:Y:S01]  /*01e0*/  IMAD.WIDE R28, R2, 0x4, R28 ;  /* 0x00000004021c7825 */ /* 0x000fe200078e021c */
[----:B-----5:R-:W-:Y:S02]  /*01f0*/  CS2R R16, SRZ ;  /* 0x0000000000107805 */ /* 0x020fe4000001ff00 */
[----:B------:R-:W-:-:S04]  /*0200*/  CS2R R22, SRZ ;  /* 0x0000000000167805 */ /* 0x000fc8000001ff00 */
[----:B------:R1:W2:Y:S01]  /*0210*/  @!P0 LDG.E.EL.128 R16, desc[UR6][R28.64] ;  /* 0x000000061c108981 */ /* 0x0002a2000c2e1d00 */
[----:B0-----:R-:W-:Y:S01]  /*0220*/  CS2R R20, SRZ ;  /* 0x0000000000147805 */ /* 0x001fe2000001ff00 */
[----:B-1----:R-:W-:Y:S01]  /*0230*/  IMAD.WIDE R28, R2, 0x4, R24 ;  /* 0x00000004021c7825 */ /* 0x002fe200078e0218 */
[----:B------:R-:W-:-:S04]  /*0240*/  CS2R R24, SRZ ;  /* 0x0000000000187805 */ /* 0x000fc8000001ff00 */
[----:B------:R-:W2:Y:S01]  /*0250*/  @!P0 LDG.E.EL.128 R20, desc[UR6][R28.64] ;  /* 0x000000061c148981 */ /* 0x000ea2000c2e1d00 */
[----:B----4-:R-:W-:Y:S01]  /*0260*/  FADD R7, -R11, R7 ;  /* 0x000000070b077221 */ /* 0x010fe20000000100 */
[----:B------:R-:W-:Y:S01]  /*0270*/  FADD R6, -R10, R6 ;  /* 0x000000060a067221 */ /* 0x000fe20000000100 */
[----:B---3--:R-:W-:Y:S01]  /*0280*/  IMAD.WIDE R10, R3, 0x4, R26 ;  /* 0x00000004030a7825 */ /* 0x008fe200078e021a */
[----:B------:R-:W-:-:S06]  /*0290*/  CS2R R26, SRZ ;  /* 0x00000000001a7805 */ /* 0x000fcc000001ff00 */
[----:B------:R0:W3:Y:S01]  /*02a0*/  @!P0 LDG.E.EL.128 R24, desc[UR6][R10.64] ;  /* 0x000000060a188981 */ /* 0x0000e2000c2e1d00 */
[----:B------:R-:W-:Y:S01]  /*02b0*/  FADD R3, R12, 9.9999997473787516356e-06 ;  /* 0x3727c5ac0c037421 */ /* 0x000fe20000000000 */
[----:B------:R-:W-:-:S03]  /*02c0*/  FADD R13, R13, 9.9999997473787516356e-06 ;  /* 0x3727c5ac0d0d7421 */ /* 0x000fc60000000000 */
[----:B------:R-:W1:Y:S01]  /*02d0*/  MUFU.SQRT R12, R3 ;  /* 0x00000003000c7308 */ /* 0x000e620000002000 */
[----:B------:R-:W-:Y:S01]  /*02e0*/  FADD R14, R14, 9.9999997473787516356e-06 ;  /* 0x3727c5ac0e0e7421 */ /* 0x000fe20000000000 */
[----:B------:R-:W-:-:S06]  /*02f0*/  FADD R15, R15, 9.9999997473787516356e-06 ;  /* 0x3727c5ac0f0f7421 */ /* 0x000fcc0000000000 */
[----:B------:R-:W4:Y:S01]  /*0300*/  MUFU.SQRT R13, R13 ;  /* 0x0000000d000d7308 */ /* 0x000f220000002000 */
[----:B------:R-:W-:Y:S01]  /*0310*/  FADD R4, -R8, R4 ;  /* 0x0000000408047221 */ /* 0x000fe20000000100 */
[----:B------:R-:W-:Y:S01]  /*0320*/  HFMA2.MMA R8, -RZ, RZ, 1.625, 0 ;  /* 0x3e800000ff087435 */ /* 0x000fe200000001ff */
[----:B-1----:R-:W-:-:S05]  /*0330*/  FSETP.GT.AND P5, PT, R12, 8.50705917302346158658e+37, PT ;  /* 0x7e8000000c00780b */ /* 0x002fca0003fa4000 */
[----:B------:R-:W1:Y:S01]  /*0340*/  MUFU.SQRT R14, R14 ;  /* 0x0000000e000e7308 */ /* 0x000e620000002000 */
[----:B------:R-:W-:-:S07]  /*0350*/  FSETP.GEU.AND P0, PT, R12, 1.175494350822287508e-38, PT ;  /* 0x008000000c00780b */ /* 0x000fce0003f0e000 */
[----:B0-----:R-:W0:Y:S01]  /*0360*/  MUFU.SQRT R10, R15 ;  /* 0x0000000f000a7308 */ /* 0x001e220000002000 */
[C---:B----4-:R-:W-:Y:S02]  /*0370*/  FSETP.GT.AND P1, PT, R13.reuse, 8.50705917302346158658e+37, PT ;  /* 0x7e8000000d00780b */ /* 0x050fe40003f24000 */
[----:B------:R-:W-:Y:S01]  /*0380*/  FSETP.GEU.AND P2, PT, R13, 1.175494350822287508e-38, PT ;  /* 0x008000000d00780b */ /* 0x000fe20003f4e000 */
[----:B------:R-:W-:Y:S01]  /*0390*/  @P5 FMUL R12, R12, 0.25 ;  /* 0x3e8000000c0c5820 */ /* 0x000fe20000400000 */
[----:B------:R-:W-:Y:S02]  /*03a0*/  FSEL R28, R8, 1, P5 ;  /* 0x3f800000081c7808 */ /* 0x000fe40002800000 */
[----:B-1----:R-:W-:Y:S01]  /*03b0*/  FSETP.GT.AND P3, PT, R14, 8.50705917302346158658e+37, PT ;  /* 0x7e8000000e00780b */ /* 0x002fe20003f64000 */
[----:B------:R-:W-:Y:S01]  /*03c0*/  @!P0 FMUL R12, R12, 16777216 ;  /* 0x4b8000000c0c8820 */ /* 0x000fe20000400000 */
[----:B------:R-:W-:Y:S01]  /*03d0*/  FSETP.GEU.AND P4, PT, R14, 1.175494350822287508e-38, PT ;  /* 0x008000000e00780b */ /* 0x000fe20003f8e000 */
[----:B------:R-:W-:Y:S01]  /*03e0*/  @!P0 FMUL R28, R28, 16777216 ;  /* 0x4b8000001c1c8820 */ /* 0x000fe20000400000 */
[----:B0-----:R-:W-:-:S03]  /*03f0*/  FSETP.GT.AND P5, PT, R10, 8.50705917302346158658e+37, PT ;  /* 0x7e8000000a00780b */ /* 0x001fc60003fa4000 */
[----:B------:R-:W-:Y:S01]  /*0400*/  @P1 FMUL R13, R13, 0.25 ;  /* 0x3e8000000d0d1820 */ /* 0x000fe20000400000 */
[----:B------:R-:W-:-:S03]  /*0410*/  FSETP.GEU.AND P0, PT, R10, 1.175494350822287508e-38, PT ;  /* 0x008000000a00780b */ /* 0x000fc60003f0e000 */
[----:B------:R-:W-:Y:S02]  /*0420*/  @!P2 FMUL R13, R13, 16777216 ;  /* 0x4b8000000d0da820 */ /* 0x000fe40000400000 */
[----:B------:R-:W-:Y:S01]  /*0430*/  @P3 FMUL R14, R14, 0.25 ;  /* 0x3e8000000e0e3820 */ /* 0x000fe20000400000 */
[----:B------:R-:W0:Y:S03]  /*0440*/  S2R R3, SR_TID.X ;  /* 0x0000000000037919 */ /* 0x000e260000002100 */
[----:B------:R-:W1:Y:S01]  /*0450*/  MUFU.RCP R13, R13 ;  /* 0x0000000d000d7308 */ /* 0x000e620000001000 */
[----:B------:R-:W-:Y:S01]  /*0460*/  @P5 FMUL R10, R10, 0.25 ;  /* 0x3e8000000a0a5820 */ /* 0x000fe20000400000 */
[----:B------:R-:W-:Y:S01]  /*0470*/  FADD R5, -R9, R5 ;  /* 0x0000000509057221 */ /* 0x000fe20000000100 */
[----:B------:R-:W-:Y:S02]  /*0480*/  @!P4 FMUL R14, R14, 16777216 ;  /* 0x4b8000000e0ec820 */ /* 0x000fe40000400000 */
[----:B------:R-:W-:-:S03]  /*0490*/  @!P0 FMUL R10, R10, 16777216 ;  /* 0x4b8000000a0a8820 */ /* 0x000fc60000400000 */
[----:B------:R4:W5:Y:S01]  /*04a0*/  MUFU.RCP R9, R12 ;  /* 0x0000000c00097308 */ /* 0x0009620000001000 */
[----:B------:R-:W0:Y:S01]  /*04b0*/  S2UR UR5, SR_CgaCtaId ;  /* 0x00000000000579c3 */ /* 0x000e220000008800 */
[----:B----4-:R-:W-:-:S06]  /*04c0*/  FSEL R12, R8, 1, P1 ;  /* 0x3f800000080c7808 */ /* 0x010fcc0000800000 */
[----:B------:R-:W4:Y:S01]  /*04d0*/  MUFU.RCP R14, R14 ;  /* 0x0000000e000e7308 */ /* 0x000f220000001000 */
[----:B------:R-:W-:-:S07]  /*04e0*/  @!P2 FMUL R12, R12, 16777216 ;  /* 0x4b8000000c0ca820 */ /* 0x000fce0000400000 */
[----:B------:R-:W0:Y:S01]  /*04f0*/  MUFU.RCP R10, R10 ;  /* 0x0000000a000a7308 */ /* 0x000e220000001000 */
[----:B-1----:R-:W-:Y:S01]  /*0500*/  FMUL R12, R13, R12 ;  /* 0x0000000c0d0c7220 */ /* 0x002fe20000400000 */
[C---:B------:R-:W-:Y:S02]  /*0510*/  FSEL R13, R8.reuse, 1, P3 ;  /* 0x3f800000080d7808 */ /* 0x040fe40001800000 */
[----:B------:R-:W-:-:S03]  /*0520*/  FSEL R15, R8, 1, P5 ;  /* 0x3f800000080f7808 */ /* 0x000fc60002800000 */
[----:B------:R-:W-:Y:S02]  /*0530*/  @!P4 FMUL R13, R13, 16777216 ;  /* 0x4b8000000d0dc820 */ /* 0x000fe40000400000 */
[----:B------:R-:W-:Y:S01]  /*0540*/  @!P0 FMUL R15, R15, 16777216 ;  /* 0x4b8000000f0f8820 */ /* 0x000fe20000400000 */
[----:B-----5:R-:W-:Y:S01]  /*0550*/  FMUL R9, R9, R28 ;  /* 0x0000001c09097220 */ /* 0x020fe20000400000 */
[----:B----4-:R-:W-:Y:S02]  /*0560*/  FMUL R13, R14, R13 ;  /* 0x0000000d0e0d7220 */ /* 0x010fe40000400000 */
[----:B0-----:R-:W-:Y:S01]  /*0570*/  FMUL R8, R10, R15 ;  /* 0x0000000f0a087220 */ /* 0x001fe20000400000 */
[----:B------:R-:W-:Y:S01]  /*0580*/  FMUL R9, R4, R9 ;  /* 0x0000000904097220 */ /* 0x000fe20000400000 */
[----:B------:R-:W-:Y:S01]  /*0590*/  FMUL R12, R5, R12 ;  /* 0x0000000c050c7220 */ /* 0x000fe20000400000 */
[----:B------:R-:W-:Y:S01]  /*05a0*/  FMUL R13, R6, R13 ;  /* 0x0000000d060d7220 */ /* 0x000fe20000400000 */
[----:B------:R-:W-:Y:S01]  /*05b0*/  FMUL R8, R7, R8 ;  /* 0x0000000807087220 */ /* 0x000fe20000400000 */
[----:B------:R-:W-:-:S02]  /*05c0*/  UMOV UR4, 0x400 ;  /* 0x0000040000047882 */ /* 0x000fc40000000000 */
[----:B------:R-:W-:Y:S01]  /*05d0*/  UPRMT UR4, UR5, 0x654, UR4 ;  /* 0x0000065405047896 */ /* 0x000fe20008000004 */
[----:B--2---:R-:W-:Y:S01]  /*05e0*/  FFMA R9, R9, R16, R20 ;  /* 0x0000001009097223 */ /* 0x004fe20000000014 */
[----:B------:R-:W-:Y:S01]  /*05f0*/  FFMA R12, R12, R17, R21 ;  /* 0x000000110c0c7223 */ /* 0x000fe20000000015 */
[----:B------:R-:W-:Y:S01]  /*0600*/  FFMA R13, R13, R18, R22 ;  /* 0x000000120d0d7223 */ /* 0x000fe20000000016 */
[----:B------:R-:W-:Y:S01]  /*0610*/  FFMA R8, R8, R19, R23 ;  /* 0x0000001308087223 */ /* 0x000fe20000000017 */
[----:B------:R-:W-:-:S04]  /*0620*/  LOP3.LUT R4, R3, 0x7f, RZ, 0xc0, !PT ;  /* 0x0000007f03047812 */ /* 0x000fc800078ec0ff */
[----:B------:R-:W-:Y:S02]  /*0630*/  LEA R4, R4, UR4, 0x2 ;  /* 0x0000000404047c11 */ /* 0x000fe4000f8e10ff */
[----:B------:R-:W-:-:S04]  /*0640*/  SHF.R.U32.HI R11, RZ, 0x5, R3 ;  /* 0x00000005ff0b7819 */ /* 0x000fc80000011603 */
[----:B------:R-:W-:-:S04]  /*0650*/  SGXT.U32 R11, R11, 0x2 ;  /* 0x000000020b0b781a */ /* 0x000fc80000000000 */
[----:B------:R-:W-:Y:S01]  /*0660*/  LOP3.LUT R2, R2, R11, RZ, 0xfc, !PT ;  /* 0x0000000b02027212 */ /* 0x000fe200078efcff */
[----:B------:R-:W-:-:S03]  /*0670*/  IMAD.SHL.U32 R6, R3, 0x10, RZ ;  /* 0x0000001003067824 */ /* 0x000fc600078e00ff */
[----:B------:R-:W-:Y:S02]  /*0680*/  ISETP.GE.AND P0, PT, R2, 0x4, PT ;  /* 0x000000040200780c */ /* 0x000fe40003f06270 */
[----:B------:R-:W-:Y:S02]  /*0690*/  SHF.R.U32.HI R5, RZ, 0x1, R3 ;  /* 0x00000001ff057819 */ /* 0x000fe40000011603 */
[----:B------:R-:W-:Y:S02]  /*06a0*/  LOP3.LUT R6, R6, 0x7f0, RZ, 0xc0, !PT ;  /* 0x000007f006067812 */ /* 0x000fe400078ec0ff */
[----:B------:R-:W-:-:S04]  /*06b0*/  LOP3.LUT R5, R5, 0x30, RZ, 0xc0, !PT ;  /* 0x0000003005057812 */ /* 0x000fc800078ec0ff */
[----:B------:R-:W-:Y:S01]  /*06c0*/  IADD3 R5, R6, UR4, R5 ;  /* 0x0000000406057c10 */ /* 0x000fe2000fffe005 */
[----:B---3--:R-:W-:Y:S01]  /*06d0*/  FADD R9, R9, R24 ;  /* 0x0000001809097221 */ /* 0x008fe20000000000 */
[----:B------:R-:W-:Y:S01]  /*06e0*/  FADD R12, R12, R25 ;  /* 0x000000190c0c7221 */ /* 0x000fe20000000000 */
[----:B------:R-:W-:Y:S01]  /*06f0*/  FADD R13, R13, R26 ;  /* 0x0000001a0d0d7221 */ /* 0x000fe20000000000 */
[----:B------:R-:W-:Y:S02]  /*0700*/  FADD R8, R8, R27 ;  /* 0x0000001b08087221 */ /* 0x000fe40000000000 */
[----:B------:R0:W-:Y:S04]  /*0710*/  STS [R4], R9 ;  /* 0x0000000904007388 */ /* 0x0001e80000000800 */
[----:B------:R0:W-:Y:S04]  /*0720*/  STS [R4+0x210], R12 ;  /* 0x0002100c04007388 */ /* 0x0001e80000000800 */
[----:B------:R0:W-:Y:S04]  /*0730*/  STS [R4+0x420], R13 ;  /* 0x0004200d04007388 */ /* 0x0001e80000000800 */
[----:B------:R0:W-:Y:S01]  /*0740*/  STS [R4+0x630], R8 ;  /* 0x0006300804007388 */ /* 0x0001e20000000800 */
[----:B------:R-:W-:Y:S06]  /*0750*/  BAR.SYNC.DEFER_BLOCKING 0x0 ;  /* 0x0000000000007b1d */ /* 0x000fec0000010000 */
[----:B0-----:R-:W-:Y:S05]  /*0760*/  @P0 EXIT ;  /* 0x000000000000094d */ /* 0x001fea0003800000 */
[----:B------:R-:W0:Y:S01]  /*0770*/  LDS.128 R4, [R5] ;  /* 0x0000000005047984 */ /* 0x000e220000000c00 */
[----:B------:R-:W-:Y:S01]  /*0780*/  IMAD.SHL.U32 R8, R0, 0x80, RZ ;  /* 0x0000008000087824 */ /* 0x000fe200078e00ff */
[----:B------:R-:W-:Y:S02]  /*0790*/  SHF.L.U32 R3, R3, 0x2, RZ ;  /* 0x0000000203037819 */ /* 0x000fe400000006ff */
[----:B------:R-:W-:Y:S02]  /*07a0*/  SHF.R.S32.HI R0, RZ, 0x18, R0 ;  /* 0x00000018ff007819 */ /* 0x000fe40000011400 */
[----:B------:R-:W-:Y:S02]  /*07b0*/  LOP3.LUT R3, R8, 0x7c, R3, 0xf8, !PT ;  /* 0x0000007c08037812 */ /* 0x000fe400078ef803 */
[----:B------:R-:W-:Y:S01]  /*07c0*/  SGXT R0, R0, 0x1 ;  /* 0x000000010000781a */ /* 0x000fe20000000200 */
[----:B------:R-:W1:Y:S03]  /*07d0*/  LDC.64 R8, c[0x0][0x240] ;  /* 0x00009000ff087b82 */ /* 0x000e660000000a00 */
[----:B------:R-:W-:-:S04]  /*07e0*/  LEA.HI R0, R0, R3, RZ, 0xc ;  /* 0x0000000300007211 */ /* 0x000fc800078f60ff */
[C---:B------:R-:W-:Y:S01]  /*07f0*/  LOP3.LUT R10, R0.reuse, 0xfffff000, RZ, 0xc0, !PT ;  /* 0xfffff000000a7812 */ /* 0x040fe200078ec0ff */
[----:B------:R-:W-:-:S03]  /*0800*/  IMAD.SHL.U32 R0, R0, 0x4, RZ ;  /* 0x0000000400007824 */ /* 0x000fc600078e00ff */
[----:B------:R-:W-:Y:S02]  /*0810*/  IADD3 R3, R3, -R10, RZ ;  /* 0x8000000a03037210 */ /* 0x000fe40007ffe0ff */
[----:B------:R-:W-:Y:S02]  /*0820*/  LOP3.LUT R0, R0, 0xffffc000, RZ, 0xc0, !PT ;  /* 0xffffc00000007812 */ /* 0x000fe400078ec0ff */
[----:B------:R-:W-:-:S04]  /*0830*/  LEA R3, R2, R3, 0xc ;  /* 0x0000000302037211 */ /* 0x000fc800078e60ff */
[----:B------:R-:W-:-:S05]  /*0840*/  IADD3 R3, R3, R0, RZ ;  /* 0x0000000003037210 */ /* 0x000fca0007ffe0ff */
[----:B-1----:R-:W-:-:S05]  /*0850*/  IMAD.WIDE R2, R3, 0x4, R8 ;  /* 0x0000000403027825 */ /* 0x002fca00078e0208 */
[----:B0-----:R-:W-:Y:S01]  /*0860*/  STG.E.128 desc[UR6][R2.64], R4 ;  /* 0x0000000402007986 */ /* 0x001fe2000c101d06 */
[----:B------:R-:W-:Y:S05]  /*0870*/  EXIT ;  /* 0x000000000000794d */ /* 0x000fea0003800000 */
.L_x_0:
[----:B------:R-:W-:-:S00]  /*0880*/  BRA `(.L_x_0) ;  /* 0xfffffffc00fc7947 */ /* 0x000fc0000383ffff */
[----:B------:R-:W-:-:S00]  /*0890*/  NOP ;  /* 0x0000000000007918 */ /* 0x000fc00000000000 */
        /* <DEDUP_REMOVED lines=14> */
.L_x_1:


//--------------------- .nv.global.init           --------------------------
	.section	.nv.global.init,"aw",@progbits
.nv.global.init:
	.type		_$_str,@object
	.size		_$_str,(_$_str_$_2 - _$_str)
_$_str:
        /*0000*/ 	.byte	0x5f, 0x5f, 0x43, 0x55, 0x44, 0x41, 0x5f, 0x46, 0x54, 0x5a, 0x00
	.type		_$_str_$_2,@object
	.size		_$_str_$_2,(.L_1 - _$_str_$_2)
_$_str_$_2:
        /*000b*/ 	.byte	0x5f, 0x5f, 0x43, 0x55, 0x44, 0x41, 0x5f, 0x50, 0x52, 0x45, 0x43, 0x5f, 0x53, 0x51, 0x52, 0x54
        /*001b*/ 	.byte	0x00
.L_1:


//--------------------- .nv.shared.triton_poi_fused__native_batch_norm_legit_no_training_add_45 --------------------------
	.section	.nv.shared.triton_poi_fused__native_batch_norm_legit_no_training_add_45,"aw",@nobits
	.sectionflags	@""
	.align	16
	.zero		1024


//--------------------- .nv.constant0.triton_poi_fused__native_batch_norm_legit_no_training_add_45 --------------------------
	.section	.nv.constant0.triton_poi_fused__native_batch_norm_legit_no_training_add_45,"a",@progbits
	.sectionflags	@""
	.align	4
.nv.constant0.triton_poi_fused__native_batch_norm_legit_no_training_add_45:
	.zero		592
